//
// Generated by NVIDIA NVVM Compiler
//
// Compiler Build ID: CL-36424714
// Cuda compilation tools, release 13.0, V13.0.88
// Based on NVVM 20.0.0
//

.version 9.0
.target sm_100
.address_size 64

	// .globl	random_player
.global .align 4 .b8 precalc_xorwow_matrix[102400];
.global .align 4 .b8 precalc_xorwow_offset_matrix[102400];
.global .align 4 .b8 mrg32k3aM1[2304];
.global .align 4 .b8 mrg32k3aM2[2304];
.global .align 4 .b8 mrg32k3aM1SubSeq[2016];
.global .align 4 .b8 mrg32k3aM2SubSeq[2016];
.global .align 4 .b8 mrg32k3aM1Seq[2304];
.global .align 4 .b8 mrg32k3aM2Seq[2304];
.const .align 8 .b8 __cr_lgamma_table[72];

.visible .entry random_player(
	.param .u64 .ptr .align 1 random_player_param_0,
	.param .u64 .ptr .align 1 random_player_param_1,
	.param .u64 .ptr .align 1 random_player_param_2,
	.param .u64 .ptr .align 1 random_player_param_3,
	.param .u64 .ptr .align 1 random_player_param_4,
	.param .u64 .ptr .align 1 random_player_param_5,
	.param .u64 .ptr .align 1 random_player_param_6,
	.param .u32 random_player_param_7
)
{
	.reg .pred 	%p<22>;
	.reg .b16 	%rs<40>;
	.reg .b32 	%r<26>;
	.reg .b32 	%f<6>;
	.reg .b64 	%rd<29>;

	ld.param.u64 	%rd5, [random_player_param_1];
	ld.param.u64 	%rd6, [random_player_param_2];
	ld.param.u64 	%rd7, [random_player_param_3];
	ld.param.u64 	%rd8, [random_player_param_4];
	ld.param.u64 	%rd9, [random_player_param_5];
	ld.param.u64 	%rd10, [random_player_param_6];
	ld.param.u32 	%r4, [random_player_param_7];
	mov.u32 	%r5, %ctaid.x;
	mov.u32 	%r6, %ntid.x;
	mov.u32 	%r7, %tid.x;
	mad.lo.s32 	%r1, %r5, %r6, %r7;
	setp.ge.s32 	%p1, %r1, %r4;
	@%p1 bra 	$L__BB0_14;
	cvta.to.global.u64 	%rd11, %rd9;
	cvta.to.global.u64 	%rd12, %rd6;
	cvta.to.global.u64 	%rd13, %rd5;
	cvta.to.global.u64 	%rd14, %rd10;
	ld.global.u64 	%rd15, [%rd14];
	cvt.s64.s32 	%rd1, %r1;
	add.s64 	%rd16, %rd15, %rd1;
	cvt.u32.u64 	%r8, %rd16;
	xor.b32  	%r9, %r8, -1429050551;
	mul.lo.s32 	%r2, %r9, 1099087573;
	{ .reg .b32 tmp; mov.b64 {tmp, %r10}, %rd16; }
	xor.b32  	%r3, %r10, -136515619;
	mul.wide.s32 	%rd17, %r1, 5;
	add.s64 	%rd18, %rd13, %rd17;
	add.s64 	%rd2, %rd12, %rd17;
	ld.global.u8 	%rs12, [%rd2];
	ld.global.u8 	%rs1, [%rd2+1];
	ld.global.u8 	%rs2, [%rd2+2];
	ld.global.u8 	%rs3, [%rd2+3];
	ld.global.u8 	%rs4, [%rd2+4];
	ld.global.u8 	%rs15, [%rd18];
	setp.eq.s16 	%p2, %rs15, 10;
	ld.global.u8 	%rs5, [%rd18+1];
	ld.global.u8 	%rs6, [%rd18+2];
	ld.global.u8 	%rs7, [%rd18+3];
	ld.global.u8 	%rs8, [%rd18+4];
	add.s64 	%rd3, %rd11, %rd1;
	mov.b16 	%rs38, 0;
	st.global.u8 	[%rd3], %rs38;
	setp.eq.s16 	%p3, %rs12, 0;
	or.pred  	%p4, %p2, %p3;
	@%p4 bra 	$L__BB0_3;
$L__BB0_2:
	st.global.u8 	[%rd3], %rs38;
	bra.uni 	$L__BB0_13;
$L__BB0_3:
	setp.ne.s16 	%p5, %rs5, 10;
	setp.ne.s16 	%p6, %rs1, 0;
	mov.b16 	%rs38, 1;
	and.pred  	%p7, %p5, %p6;
	@%p7 bra 	$L__BB0_2;
	setp.ne.s16 	%p8, %rs6, 10;
	setp.ne.s16 	%p9, %rs2, 0;
	mov.b16 	%rs38, 2;
	and.pred  	%p10, %p8, %p9;
	@%p10 bra 	$L__BB0_2;
	setp.ne.s16 	%p11, %rs7, 10;
	setp.ne.s16 	%p12, %rs3, 0;
	mov.b16 	%rs38, 3;
	and.pred  	%p13, %p11, %p12;
	@%p13 bra 	$L__BB0_2;
	setp.ne.s16 	%p14, %rs8, 10;
	setp.ne.s16 	%p15, %rs4, 0;
	mov.b16 	%rs38, 4;
	and.pred  	%p16, %p14, %p15;
	@%p16 bra 	$L__BB0_2;
	ld.global.u8 	%rs29, [%rd2];
	setp.eq.s16 	%p17, %rs29, 0;
	mov.b16 	%rs39, 0;
	@%p17 bra 	$L__BB0_9;
$L__BB0_8:
	st.global.u8 	[%rd3], %rs39;
	bra.uni 	$L__BB0_13;
$L__BB0_9:
	ld.global.u8 	%rs31, [%rd2+1];
	setp.ne.s16 	%p18, %rs31, 0;
	mov.b16 	%rs39, 1;
	@%p18 bra 	$L__BB0_8;
	ld.global.u8 	%rs33, [%rd2+2];
	setp.ne.s16 	%p19, %rs33, 0;
	mov.b16 	%rs39, 2;
	@%p19 bra 	$L__BB0_8;
	ld.global.u8 	%rs35, [%rd2+3];
	setp.ne.s16 	%p20, %rs35, 0;
	mov.b16 	%rs39, 3;
	@%p20 bra 	$L__BB0_8;
	ld.global.u8 	%rs37, [%rd2+4];
	setp.ne.s16 	%p21, %rs37, 0;
	mov.b16 	%rs39, 4;
	@%p21 bra 	$L__BB0_8;
$L__BB0_13:
	ld.param.u64 	%rd28, [random_player_param_0];
	add.s32 	%r11, %r2, 123456789;
	add.s32 	%r12, %r2, 5783321;
	shr.u32 	%r13, %r11, 2;
	xor.b32  	%r14, %r13, %r11;
	shl.b32 	%r15, %r12, 4;
	shl.b32 	%r16, %r14, 1;
	xor.b32  	%r17, %r15, %r16;
	xor.b32  	%r18, %r17, %r12;
	xor.b32  	%r19, %r18, %r14;
	mad.lo.s32 	%r20, %r3, -1703105765, %r2;
	add.s32 	%r21, %r20, %r19;
	add.s32 	%r22, %r21, 6977678;
	cvt.rn.f32.u32 	%f1, %r22;
	fma.rn.f32 	%f2, %f1, 0f2F800000, 0f2F000000;
	mov.f32 	%f3, 0f3F800000;
	sub.f32 	%f4, %f3, %f2;
	fma.rn.f32 	%f5, %f4, 0f40400000, 0f00000000;
	cvt.rzi.s32.f32 	%r23, %f5;
	cvta.to.global.u64 	%rd19, %rd8;
	add.s64 	%rd20, %rd19, %rd1;
	st.global.u8 	[%rd20], %r23;
	cvta.to.global.u64 	%rd21, %rd28;
	mad.lo.s64 	%rd22, %rd1, 12, %rd21;
	cvt.s32.s8 	%r24, %r23;
	mul.wide.s32 	%rd23, %r24, 4;
	add.s64 	%rd24, %rd22, %rd23;
	ld.global.u32 	%r25, [%rd24];
	cvta.to.global.u64 	%rd25, %rd7;
	shl.b64 	%rd26, %rd1, 2;
	add.s64 	%rd27, %rd25, %rd26;
	st.global.u32 	[%rd27], %r25;
$L__BB0_14:
	ret;

}


// ===== COMPILED SASS (sm_100) =====

	.target	sm_100

	.elftype	@"ET_EXEC"


//--------------------- .note.nv.tkinfo           --------------------------
	.section	.note.nv.tkinfo,"",@"SHT_NOTE"
	.sectionflags	@"SHF_NOTE_NV_TKINFO"
	.tkinfo
        /*0018*/ 	.word	0x00000002
        /*0030*/ 	.string	""
        /*0030*/ 	.string	"ptxas"
        /*0030*/ 	.string	"Cuda compilation tools, release 13.0, V13.0.88"
        /*0030*/ 	.string	"Build cuda_13.0.r13.0/compiler.36424714_0"
        /*0030*/ 	.string	"-arch sm_100 -m 64 "



//--------------------- .note.nv.cuinfo           --------------------------
	.section	.note.nv.cuinfo,"",@"SHT_NOTE"
	.sectionflags	@"SHF_NOTE_NV_CUINFO"
        /*0018*/ 	.short	0x0002
        /*001a*/ 	.short	0x0064
        /*001c*/ 	.short	0x0082
	.zero		2


//--------------------- .nv.info                  --------------------------
	.section	.nv.info,"",@"SHT_CUDA_INFO"
	.align	4


	//----- nvinfo : EIATTR_REGCOUNT
	.align		4
        /*0000*/ 	.byte	0x04, 0x2f
        /*0002*/ 	.short	(.L_10 - .L_9)
	.align		4
.L_9:
        /*0004*/ 	.word	index@(random_player)
        /*0008*/ 	.word	0x00000017


	//----- nvinfo : EIATTR_FRAME_SIZE
	.align		4
.L_10:
        /*000c*/ 	.byte	0x04, 0x11
        /*000e*/ 	.short	(.L_12 - .L_11)
	.align		4
.L_11:
        /*0010*/ 	.word	index@(random_player)
        /*0014*/ 	.word	0x00000000


	//----- nvinfo : EIATTR_MIN_STACK_SIZE
	.align		4
.L_12:
        /*0018*/ 	.byte	0x04, 0x12
        /*001a*/ 	.short	(.L_14 - .L_13)
	.align		4
.L_13:
        /*001c*/ 	.word	index@(random_player)
        /*0020*/ 	.word	0x00000000
.L_14:


//--------------------- .nv.compat                --------------------------
	.section	.nv.compat,"",@"SHT_CUDA_COMPAT_INFO"
	.align	4
        /*0000*/ 	.byte	0x02, 0x09, 0x00, 0x00, 0x02, 0x02, 0x01, 0x00, 0x02, 0x05, 0x05, 0x00, 0x03, 0x07, 0x01, 0x01
        /*0010*/ 	.byte	0x02, 0x03, 0x00, 0x00, 0x02, 0x06, 0x01, 0x00, 0x04, 0x0b, 0x08, 0x00, 0x09, 0x00, 0x00, 0x00
        /*0020*/ 	.byte	0x00, 0x00, 0x00, 0x00


//--------------------- .nv.info.random_player    --------------------------
	.section	.nv.info.random_player,"",@"SHT_CUDA_INFO"
	.sectionflags	@""
	.align	4


	//----- nvinfo : EIATTR_CUDA_API_VERSION
	.align		4
        /*0000*/ 	.byte	0x04, 0x37
        /*0002*/ 	.short	(.L_16 - .L_15)
.L_15:
        /*0004*/ 	.word	0x00000082


	//----- nvinfo : EIATTR_KPARAM_INFO
	.align		4
.L_16:
        /*0008*/ 	.byte	0x04, 0x17
        /*000a*/ 	.short	(.L_18 - .L_17)
.L_17:
        /*000c*/ 	.word	0x00000000
        /*0010*/ 	.short	0x0007
        /*0012*/ 	.short	0x0038
        /*0014*/ 	.byte	0x00, 0xf0, 0x11, 0x00


	//----- nvinfo : EIATTR_KPARAM_INFO
	.align		4
.L_18:
        /*0018*/ 	.byte	0x04, 0x17
        /*001a*/ 	.short	(.L_20 - .L_19)
.L_19:
        /*001c*/ 	.word	0x00000000
        /*0020*/ 	.short	0x0006
        /*0022*/ 	.short	0x0030
        /*0024*/ 	.byte	0x00, 0xf5, 0x21, 0x00


	//----- nvinfo : EIATTR_KPARAM_INFO
	.align		4
.L_20:
        /*0028*/ 	.byte	0x04, 0x17
        /*002a*/ 	.short	(.L_22 - .L_21)
.L_21:
        /*002c*/ 	.word	0x00000000
        /*0030*/ 	.short	0x0005
        /*0032*/ 	.short	0x0028
        /*0034*/ 	.byte	0x00, 0xf5, 0x21, 0x00


	//----- nvinfo : EIATTR_KPARAM_INFO
	.align		4
.L_22:
        /*0038*/ 	.byte	0x04, 0x17
        /*003a*/ 	.short	(.L_24 - .L_23)
.L_23:
        /*003c*/ 	.word	0x00000000
        /*0040*/ 	.short	0x0004
        /*0042*/ 	.short	0x0020
        /*0044*/ 	.byte	0x00, 0xf5, 0x21, 0x00


	//----- nvinfo : EIATTR_KPARAM_INFO
	.align		4
.L_24:
        /*0048*/ 	.byte	0x04, 0x17
        /*004a*/ 	.short	(.L_26 - .L_25)
.L_25:
        /*004c*/ 	.word	0x00000000
        /*0050*/ 	.short	0x0003
        /*0052*/ 	.short	0x0018
        /*0054*/ 	.byte	0x00, 0xf5, 0x21, 0x00


	//----- nvinfo : EIATTR_KPARAM_INFO
	.align		4
.L_26:
        /*0058*/ 	.byte	0x04, 0x17
        /*005a*/ 	.short	(.L_28 - .L_27)
.L_27:
        /*005c*/ 	.word	0x00000000
        /*0060*/ 	.short	0x0002
        /*0062*/ 	.short	0x0010
        /*0064*/ 	.byte	0x00, 0xf5, 0x21, 0x00


	//----- nvinfo : EIATTR_KPARAM_INFO
	.align		4
.L_28:
        /*0068*/ 	.byte	0x04, 0x17
        /*006a*/ 	.short	(.L_30 - .L_29)
.L_29:
        /*006c*/ 	.word	0x00000000
        /*0070*/ 	.short	0x0001
        /*0072*/ 	.short	0x0008
        /*0074*/ 	.byte	0x00, 0xf5, 0x21, 0x00


	//----- nvinfo : EIATTR_KPARAM_INFO
	.align		4
.L_30:
        /*0078*/ 	.byte	0x04, 0x17
        /*007a*/ 	.short	(.L_32 - .L_31)
.L_31:
        /*007c*/ 	.word	0x00000000
        /*0080*/ 	.short	0x0000
        /*0082*/ 	.short	0x0000
        /*0084*/ 	.byte	0x00, 0xf5, 0x21, 0x00


	//----- nvinfo : EIATTR_SPARSE_MMA_MASK
	.align		4
.L_32:
        /*0088*/ 	.byte	0x03, 0x50
        /*008a*/ 	.short	0x0000


	//----- nvinfo : EIATTR_MAXREG_COUNT
	.align		4
        /*008c*/ 	.byte	0x03, 0x1b
        /*008e*/ 	.short	0x00ff


	//----- nvinfo : EIATTR_MERCURY_ISA_VERSION
	.align		4
        /*0090*/ 	.byte	0x03, 0x5f
        /*0092*/ 	.short	0x0101


	//----- nvinfo : EIATTR_VRC_CTA_INIT_COUNT
	.align		4
        /*0094*/ 	.byte	0x02, 0x4a
	.zero		1
	.zero		1


	//----- nvinfo : EIATTR_EXIT_INSTR_OFFSETS
	.align		4
        /*0098*/ 	.byte	0x04, 0x1c
        /*009a*/ 	.short	(.L_34 - .L_33)


	//   ....[0]....
.L_33:
        /*009c*/ 	.word	0x00000070


	//   ....[1]....
        /*00a0*/ 	.word	0x00000760


	//----- nvinfo : EIATTR_CRS_STACK_SIZE
	.align		4
.L_34:
        /*00a4*/ 	.byte	0x04, 0x1e
        /*00a6*/ 	.short	(.L_36 - .L_35)
.L_35:
        /*00a8*/ 	.word	0x00000000


	//----- nvinfo : EIATTR_CBANK_PARAM_SIZE
	.align		4
.L_36:
        /*00ac*/ 	.byte	0x03, 0x19
        /*00ae*/ 	.short	0x003c


	//----- nvinfo : EIATTR_PARAM_CBANK
	.align		4
        /*00b0*/ 	.byte	0x04, 0x0a
        /*00b2*/ 	.short	(.L_38 - .L_37)
	.align		4
.L_37:
        /*00b4*/ 	.word	index@(.nv.constant0.random_player)
        /*00b8*/ 	.short	0x0380
        /*00ba*/ 	.short	0x003c


	//----- nvinfo : EIATTR_SW_WAR
	.align		4
.L_38:
        /*00bc*/ 	.byte	0x04, 0x36
        /*00be*/ 	.short	(.L_40 - .L_39)
.L_39:
        /*00c0*/ 	.word	0x00000008
.L_40:


//--------------------- .nv.callgraph             --------------------------
	.section	.nv.callgraph,"",@"SHT_CUDA_CALLGRAPH"
	.align	4
	.sectionentsize	8
	.align		4
        /*0000*/ 	.word	0x00000000
	.align		4
        /*0004*/ 	.word	0xffffffff
	.align		4
        /*0008*/ 	.word	0x00000000
	.align		4
        /*000c*/ 	.word	0xfffffffe
	.align		4
        /*0010*/ 	.word	0x00000000
	.align		4
        /*0014*/ 	.word	0xfffffffd
	.align		4
        /*0018*/ 	.word	0x00000000
	.align		4
        /*001c*/ 	.word	0xfffffffc


//--------------------- .nv.constant4             --------------------------
	.section	.nv.constant4,"a",@progbits
	.align	8
	.align		8
.nv.constant4:
        /*0000*/ 	.dword	precalc_xorwow_matrix
	.align		8
        /*0008*/ 	.dword	precalc_xorwow_offset_matrix
	.align		8
        /*0010*/ 	.dword	mrg32k3aM1
	.align		8
        /*0018*/ 	.dword	mrg32k3aM2
	.align		8
        /*0020*/ 	.dword	mrg32k3aM1SubSeq
	.align		8
        /*0028*/ 	.dword	mrg32k3aM2SubSeq
	.align		8
        /*0030*/ 	.dword	mrg32k3aM1Seq
	.align		8
        /*0038*/ 	.dword	mrg32k3aM2Seq


//--------------------- .nv.constant3             --------------------------
	.section	.nv.constant3,"a",@progbits
	.align	8
.nv.constant3:
	.type		__cr_lgamma_table,@object
	.size		__cr_lgamma_table,(.L_8 - __cr_lgamma_table)
__cr_lgamma_table:
        /*0000*/ 	.byte	0x00, 0x00, 0x00, 0x00, 0x00, 0x00, 0x00, 0x00, 0x00, 0x00, 0x00, 0x00, 0x00, 0x00, 0x00, 0x00
        /*0010*/ 	.byte	0xef, 0x39, 0xfa, 0xfe, 0x42, 0x2e, 0xe6, 0x3f, 0x02, 0x20, 0x2a, 0xfa, 0x0b, 0xab, 0xfc, 0x3f
        /*0020*/ 	.byte	0xf9, 0x2c, 0x92, 0x7c, 0xa7, 0x6c, 0x09, 0x40, 0xc9, 0x79, 0x44, 0x3c, 0x64, 0x26, 0x13, 0x40
        /*0030*/ 	.byte	0xca, 0x01, 0xcf, 0x3a, 0x27, 0x51, 0x1a, 0x40, 0x30, 0xcc, 0x2d, 0xf3, 0xe1, 0x0c, 0x21, 0x40
        /*0040*/ 	.byte	0x0d, 0xb7, 0xfc, 0x82, 0x8e, 0x35, 0x25, 0x40
.L_8:


//--------------------- .text.random_player       --------------------------
	.section	.text.random_player,"ax",@progbits
	.align	128
        .global         random_player
        .type           random_player,@function
        .size           random_player,(.L_x_7 - random_player)
        .other          random_player,@"STO_CUDA_ENTRY STV_DEFAULT"
random_player:
.text.random_player:
[----:B------:R-:W-:Y:S01]  /*0000*/  LDC R1, c[0x0][0x37c] ;  /* 0x0000df00ff017b82 */ /* 0x000fe20000000800 */
[----:B------:R-:W0:Y:S07]  /*0010*/  S2R R3, SR_TID.X ;  /* 0x0000000000037919 */ /* 0x000e2e0000002100 */
[----:B------:R-:W0:Y:S01]  /*0020*/  S2UR UR4, SR_CTAID.X ;  /* 0x00000000000479c3 */ /* 0x000e220000002500 */
[----:B------:R-:W1:Y:S07]  /*0030*/  LDCU UR5, c[0x0][0x3b8] ;  /* 0x00007700ff0577ac */ /* 0x000e6e0008000800 */
[----:B------:R-:W0:Y:S02]  /*0040*/  LDC R2, c[0x0][0x360] ;  /* 0x0000d800ff027b82 */ /* 0x000e240000000800 */
[----:B0-----:R-:W-:-:S05]  /*0050*/  IMAD R2, R2, UR4, R3 ;  /* 0x0000000402027c24 */ /* 0x001fca000f8e0203 */
[----:B-1----:R-:W-:-:S13]  /*0060*/  ISETP.GE.AND P0, PT, R2, UR5, PT ;  /* 0x0000000502007c0c */ /* 0x002fda000bf06270 */
[----:B------:R-:W-:Y:S05]  /*0070*/  @P0 EXIT ;  /* 0x000000000000094d */ /* 0x000fea0003800000 */
[----:B------:R-:W0:Y:S01]  /*0080*/  LDC.64 R4, c[0x0][0x390] ;  /* 0x0000e400ff047b82 */ /* 0x000e220000000a00 */
[----:B------:R-:W1:Y:S01]  /*0090*/  LDCU.64 UR4, c[0x0][0x358] ;  /* 0x00006b00ff0477ac */ /* 0x000e620008000a00 */
[----:B------:R-:W2:Y:S06]  /*00a0*/  LDCU.64 UR6, c[0x0][0x3a8] ;  /* 0x00007500ff0677ac */ /* 0x000eac0008000a00 */
[----:B------:R-:W3:Y:S08]  /*00b0*/  LDC.64 R10, c[0x0][0x388] ;  /* 0x0000e200ff0a7b82 */ /* 0x000ef00000000a00 */
[----:B------:R-:W4:Y:S01]  /*00c0*/  LDC.64 R8, c[0x0][0x3b0] ;  /* 0x0000ec00ff087b82 */ /* 0x000f220000000a00 */
[----:B0-----:R-:W-:-:S05]  /*00d0*/  IMAD.WIDE R4, R2, 0x5, R4 ;  /* 0x0000000502047825 */ /* 0x001fca00078e0204 */
[----:B-1----:R-:W2:Y:S01]  /*00e0*/  LDG.E.U8 R0, desc[UR4][R4.64] ;  /* 0x0000000404007981 */ /* 0x002ea2000c1e1100 */
[C---:B---3--:R-:W-:Y:S01]  /*00f0*/  IMAD.WIDE R10, R2.reuse, 0x5, R10 ;  /* 0x00000005020a7825 */ /* 0x048fe200078e020a */
[----:B------:R-:W-:Y:S02]  /*0100*/  SHF.R.S32.HI R3, RZ, 0x1f, R2 ;  /* 0x0000001fff037819 */ /* 0x000fe40000011402 */
[----:B------:R0:W5:Y:S04]  /*0110*/  LDG.E.U8 R12, desc[UR4][R4.64+0x1] ;  /* 0x00000104040c7981 */ /* 0x000168000c1e1100 */
[----:B------:R-:W3:Y:S04]  /*0120*/  LDG.E.U8 R16, desc[UR4][R10.64] ;  /* 0x000000040a107981 */ /* 0x000ee8000c1e1100 */
[----:B----4-:R-:W4:Y:S01]  /*0130*/  LDG.E.64 R8, desc[UR4][R8.64] ;  /* 0x0000000408087981 */ /* 0x010f22000c1e1b00 */
[----:B--2---:R-:W-:-:S03]  /*0140*/  IADD3 R6, P0, PT, R2, UR6, RZ ;  /* 0x0000000602067c10 */ /* 0x004fc6000ff1e0ff */
[----:B------:R0:W5:Y:S01]  /*0150*/  LDG.E.U8 R17, desc[UR4][R10.64+0x1] ;  /* 0x000001040a117981 */ /* 0x000162000c1e1100 */
[----:B------:R-:W-:-:S03]  /*0160*/  IADD3.X R7, PT, PT, R3, UR7, RZ, P0, !PT ;  /* 0x0000000703077c10 */ /* 0x000fc600087fe4ff */
[----:B------:R0:W5:Y:S04]  /*0170*/  LDG.E.U8 R18, desc[UR4][R10.64+0x2] ;  /* 0x000002040a127981 */ /* 0x000168000c1e1100 */
[----:B------:R0:W5:Y:S04]  /*0180*/  LDG.E.U8 R19, desc[UR4][R10.64+0x3] ;  /* 0x000003040a137981 */ /* 0x000168000c1e1100 */
[----:B------:R0:W5:Y:S04]  /*0190*/  LDG.E.U8 R20, desc[UR4][R10.64+0x4] ;  /* 0x000004040a147981 */ /* 0x000168000c1e1100 */
[----:B------:R0:W5:Y:S04]  /*01a0*/  LDG.E.U8 R13, desc[UR4][R4.64+0x2] ;  /* 0x00000204040d7981 */ /* 0x000168000c1e1100 */
[----:B------:R0:W5:Y:S04]  /*01b0*/  LDG.E.U8 R14, desc[UR4][R4.64+0x3] ;  /* 0x00000304040e7981 */ /* 0x000168000c1e1100 */
[----:B------:R0:W5:Y:S04]  /*01c0*/  LDG.E.U8 R15, desc[UR4][R4.64+0x4] ;  /* 0x00000404040f7981 */ /* 0x000168000c1e1100 */
[----:B------:R0:W-:Y:S01]  /*01d0*/  STG.E.U8 desc[UR4][R6.64], RZ ;  /* 0x000000ff06007986 */ /* 0x0001e2000c101104 */
[----:B------:R-:W-:Y:S04]  /*01e0*/  BSSY.RECONVERGENT B0, `(.L_x_0) ;  /* 0x0000037000007945 */ /* 0x000fe80003800200 */
[----:B------:R-:W-:Y:S01]  /*01f0*/  BSSY.RELIABLE B1, `(.L_x_1) ;  /* 0x0000034000017945 */ /* 0x000fe20003800100 */
[----:B------:R-:W-:-:S04]  /*0200*/  ISETP.NE.AND P0, PT, R0, RZ, PT ;  /* 0x000000ff0000720c */ /* 0x000fc80003f05270 */
[----:B---3--:R-:W-:Y:S02]  /*0210*/  ISETP.EQ.OR P0, PT, R16, 0xa, !P0 ;  /* 0x0000000a1000780c */ /* 0x008fe40004702670 */
[----:B----4-:R-:W-:-:S04]  /*0220*/  IADD3 R8, P1, PT, R2, R8, RZ ;  /* 0x0000000802087210 */ /* 0x010fc80007f3e0ff */
[----:B------:R-:W-:Y:S01]  /*0230*/  LOP3.LUT R0, R8, 0xaad26b49, RZ, 0x3c, !PT ;  /* 0xaad26b4908007812 */ /* 0x000fe200078e3cff */
[----:B------:R-:W-:Y:S01]  /*0240*/  IMAD.X R9, R9, 0x1, R3, P1 ;  /* 0x0000000109097824 */ /* 0x000fe200008e0603 */
[----:B------:R-:W-:-:S03]  /*0250*/  PRMT R8, RZ, 0x7610, R8 ;  /* 0x00007610ff087816 */ /* 0x000fc60000000008 */
[----:B------:R-:W-:Y:S01]  /*0260*/  IMAD R0, R0, 0x4182bed5, RZ ;  /* 0x4182bed500007824 */ /* 0x000fe200078e02ff */
[----:B------:R-:W-:Y:S01]  /*0270*/  LOP3.LUT R9, R9, 0xf7dcefdd, RZ, 0x3c, !PT ;  /* 0xf7dcefdd09097812 */ /* 0x000fe200078e3cff */
[----:B0-----:R-:W-:Y:S06]  /*0280*/  @!P0 BRA `(.L_x_2) ;  /* 0x0000000000a88947 */ /* 0x001fec0003800000 */
[----:B-----5:R-:W-:Y:S01]  /*0290*/  ISETP.NE.AND P0, PT, R12, RZ, PT ;  /* 0x000000ff0c00720c */ /* 0x020fe20003f05270 */
[----:B------:R-:W-:Y:S01]  /*02a0*/  IMAD.MOV.U32 R8, RZ, RZ, 0x1 ;  /* 0x00000001ff087424 */ /* 0x000fe200078e00ff */
[----:B------:R-:W-:-:S13]  /*02b0*/  ISETP.NE.AND P1, PT, R17, 0xa, PT ;  /* 0x0000000a1100780c */ /* 0x000fda0003f25270 */
[----:B------:R-:W-:Y:S05]  /*02c0*/  @P0 BRA P1, `(.L_x_2) ;  /* 0x0000000000980947 */ /* 0x000fea0000800000 */
[----:B------:R-:W-:Y:S01]  /*02d0*/  ISETP.NE.AND P0, PT, R13, RZ, PT ;  /* 0x000000ff0d00720c */ /* 0x000fe20003f05270 */
        /* <DEDUP_REMOVED lines=11> */
[----:B------:R-:W-:Y:S05]  /*0390*/  BREAK.RELIABLE B1 ;  /* 0x0000000000017942 */ /* 0x000fea0003800100 */
[----:B------:R-:W2:Y:S01]  /*03a0*/  LDG.E.U8 R8, desc[UR4][R4.64] ;  /* 0x0000000404087981 */ /* 0x000ea2000c1e1100 */
[----:B------:R-:W-:Y:S01]  /*03b0*/  BSSY.RELIABLE B2, `(.L_x_3) ;  /* 0x0000015000027945 */ /* 0x000fe20003800100 */
[----:B--2---:R-:W-:Y:S02]  /*03c0*/  ISETP.NE.AND P0, PT, R8, RZ, PT ;  /* 0x000000ff0800720c */ /* 0x004fe40003f05270 */
[----:B------:R-:W-:-:S11]  /*03d0*/  PRMT R8, RZ, 0x7610, R8 ;  /* 0x00007610ff087816 */ /* 0x000fd60000000008 */
[----:B------:R-:W-:Y:S05]  /*03e0*/  @P0 BRA `(.L_x_4) ;  /* 0x0000000000440947 */ /* 0x000fea0003800000 */
[----:B------:R-:W2:Y:S02]  /*03f0*/  LDG.E.U8 R8, desc[UR4][R4.64+0x1] ;  /* 0x0000010404087981 */ /* 0x000ea4000c1e1100 */
[----:B--2---:R-:W-:Y:S01]  /*0400*/  ISETP.NE.AND P0, PT, R8, RZ, PT ;  /* 0x000000ff0800720c */ /* 0x004fe20003f05270 */
[----:B------:R-:W-:-:S12]  /*0410*/  IMAD.MOV.U32 R8, RZ, RZ, 0x1 ;  /* 0x00000001ff087424 */ /* 0x000fd800078e00ff */
        /* <DEDUP_REMOVED lines=10> */
[----:B--2---:R-:W-:-:S13]  /*04c0*/  ISETP.NE.AND P0, PT, R4, RZ, PT ;  /* 0x000000ff0400720c */ /* 0x004fda0003f05270 */
[----:B------:R-:W-:Y:S05]  /*04d0*/  @!P0 BREAK.RELIABLE B2 ;  /* 0x0000000000028942 */ /* 0x000fea0003800100 */
[----:B------:R-:W-:Y:S05]  /*04e0*/  @!P0 BRA `(.L_x_5) ;  /* 0x0000000000188947 */ /* 0x000fea0003800000 */
[----:B------:R-:W-:-:S07]  /*04f0*/  IMAD.MOV.U32 R8, RZ, RZ, 0x4 ;  /* 0x00000004ff087424 */ /* 0x000fce00078e00ff */
.L_x_4:
[----:B------:R-:W-:Y:S05]  /*0500*/  BSYNC.RELIABLE B2 ;  /* 0x0000000000027941 */ /* 0x000fea0003800100 */
.L_x_3:
[----:B------:R0:W-:Y:S01]  /*0510*/  STG.E.U8 desc[UR4][R6.64], R8 ;  /* 0x0000000806007986 */ /* 0x0001e2000c101104 */
[----:B------:R-:W-:Y:S05]  /*0520*/  BRA `(.L_x_5) ;  /* 0x0000000000087947 */ /* 0x000fea0003800000 */
.L_x_2:
[----:B------:R-:W-:Y:S05]  /*0530*/  BSYNC.RELIABLE B1 ;  /* 0x0000000000017941 */ /* 0x000fea0003800100 */
.L_x_1:
[----:B------:R1:W-:Y:S02]  /*0540*/  STG.E.U8 desc[UR4][R6.64], R8 ;  /* 0x0000000806007986 */ /* 0x0003e4000c101104 */
.L_x_5:
[----:B------:R-:W-:Y:S05]  /*0550*/  BSYNC.RECONVERGENT B0 ;  /* 0x0000000000007941 */ /* 0x000fea0003800200 */
.L_x_0:
[----:B------:R-:W-:Y:S05]  /*0560*/  WARPSYNC.ALL ;  /* 0x0000000000007948 */ /* 0x000fea0003800000 */
[C---:B------:R-:W-:Y:S01]  /*0570*/  VIADD R4, R0.reuse, 0x75bcd15 ;  /* 0x075bcd1500047836 */ /* 0x040fe20000000000 */
[----:B------:R-:W2:Y:S01]  /*0580*/  LDCU.64 UR6, c[0x0][0x3a0] ;  /* 0x00007400ff0677ac */ /* 0x000ea20008000a00 */
[----:B------:R-:W-:Y:S02]  /*0590*/  VIADD R5, R0, 0x583f19 ;  /* 0x00583f1900057836 */ /* 0x000fe40000000000 */
[----:B------:R-:W-:Y:S01]  /*05a0*/  IMAD R9, R9, -0x658354e5, R0 ;  /* 0x9a7cab1b09097824 */ /* 0x000fe200078e0200 */
[----:B01----:R-:W-:-:S04]  /*05b0*/  SHF.R.U32.HI R7, RZ, 0x2, R4 ;  /* 0x00000002ff077819 */ /* 0x003fc80000011604 */
[----:B------:R-:W-:Y:S01]  /*05c0*/  LOP3.LUT R7, R7, R4, RZ, 0x3c, !PT ;  /* 0x0000000407077212 */ /* 0x000fe200078e3cff */
[----:B------:R-:W-:-:S04]  /*05d0*/  IMAD.SHL.U32 R4, R5, 0x10, RZ ;  /* 0x0000001005047824 */ /* 0x000fc800078e00ff */
[----:B------:R-:W-:-:S05]  /*05e0*/  IMAD.SHL.U32 R6, R7, 0x2, RZ ;  /* 0x0000000207067824 */ /* 0x000fca00078e00ff */
[----:B------:R-:W-:Y:S01]  /*05f0*/  LOP3.LUT R4, R5, R4, R6, 0x96, !PT ;  /* 0x0000000405047212 */ /* 0x000fe200078e9606 */
[----:B------:R-:W-:Y:S01]  /*0600*/  IMAD.MOV.U32 R5, RZ, RZ, 0x2f800000 ;  /* 0x2f800000ff057424 */ /* 0x000fe200078e00ff */
[----:B--2---:R-:W-:Y:S02]  /*0610*/  IADD3 R6, P0, PT, R2, UR6, RZ ;  /* 0x0000000602067c10 */ /* 0x004fe4000ff1e0ff */
[----:B------:R-:W-:Y:S01]  /*0620*/  LOP3.LUT R4, R4, R7, RZ, 0x3c, !PT ;  /* 0x0000000704047212 */ /* 0x000fe200078e3cff */
[----:B------:R-:W-:-:S03]  /*0630*/  IMAD R7, R3, 0xc, RZ ;  /* 0x0000000c03077824 */ /* 0x000fc600078e02ff */
[----:B------:R-:W-:-:S04]  /*0640*/  IADD3 R4, PT, PT, R9, 0x6a788e, R4 ;  /* 0x006a788e09047810 */ /* 0x000fc80007ffe004 */
[----:B------:R-:W-:-:S05]  /*0650*/  I2FP.F32.U32 R4, R4 ;  /* 0x0000000400047245 */ /* 0x000fca0000201000 */
[----:B------:R-:W-:Y:S02]  /*0660*/  FFMA R0, R4, R5, 1.1641532182693481445e-10 ;  /* 0x2f00000004007423 */ /* 0x000fe40000000005 */
[----:B------:R-:W0:Y:S02]  /*0670*/  LDC.64 R4, c[0x0][0x380] ;  /* 0x0000e000ff047b82 */ /* 0x000e240000000a00 */
[----:B------:R-:W-:-:S04]  /*0680*/  FADD R0, -R0, 1 ;  /* 0x3f80000000007421 */ /* 0x000fc80000000100 */
[----:B------:R-:W-:-:S04]  /*0690*/  FFMA R0, R0, 3, RZ ;  /* 0x4040000000007823 */ /* 0x000fc800000000ff */
[----:B------:R-:W1:Y:S01]  /*06a0*/  F2I.TRUNC.NTZ R11, R0 ;  /* 0x00000000000b7305 */ /* 0x000e62000020f100 */
[----:B0-----:R-:W-:Y:S01]  /*06b0*/  IMAD.WIDE.U32 R4, R2, 0xc, R4 ;  /* 0x0000000c02047825 */ /* 0x001fe200078e0004 */
[----:B-1----:R-:W-:-:S03]  /*06c0*/  PRMT R9, R11, 0x8880, RZ ;  /* 0x000088800b097816 */ /* 0x002fc600000000ff */
[----:B------:R-:W-:Y:S01]  /*06d0*/  IMAD.IADD R5, R5, 0x1, R7 ;  /* 0x0000000105057824 */ /* 0x000fe200078e0207 */
[----:B------:R-:W-:Y:S01]  /*06e0*/  IADD3.X R7, PT, PT, R3, UR7, RZ, P0, !PT ;  /* 0x0000000703077c10 */ /* 0x000fe200087fe4ff */
[----:B------:R-:W0:Y:S01]  /*06f0*/  LDCU.64 UR6, c[0x0][0x398] ;  /* 0x00007300ff0677ac */ /* 0x000e220008000a00 */
[----:B------:R-:W-:-:S03]  /*0700*/  IMAD.WIDE R4, R9, 0x4, R4 ;  /* 0x0000000409047825 */ /* 0x000fc600078e0204 */
[----:B------:R-:W-:Y:S04]  /*0710*/  STG.E.U8 desc[UR4][R6.64], R11 ;  /* 0x0000000b06007986 */ /* 0x000fe8000c101104 */
[----:B------:R-:W2:Y:S01]  /*0720*/  LDG.E R5, desc[UR4][R4.64] ;  /* 0x0000000404057981 */ /* 0x000ea2000c1e1900 */
[----:B0-----:R-:W-:-:S04]  /*0730*/  LEA R8, P0, R2, UR6, 0x2 ;  /* 0x0000000602087c11 */ /* 0x001fc8000f8010ff */
[----:B------:R-:W-:-:S05]  /*0740*/  LEA.HI.X R9, R2, UR7, R3, 0x2, P0 ;  /* 0x0000000702097c11 */ /* 0x000fca00080f1403 */
[----:B--2---:R-:W-:Y:S01]  /*0750*/  STG.E desc[UR4][R8.64], R5 ;  /* 0x0000000508007986 */ /* 0x004fe2000c101904 */
[----:B------:R-:W-:Y:S05]  /*0760*/  EXIT ;  /* 0x000000000000794d */ /* 0x000fea0003800000 */
.L_x_6:
[----:B------:R-:W-:-:S00]  /*0770*/  BRA `(.L_x_6) ;  /* 0xfffffffc00fc7947 */ /* 0x000fc0000383ffff */
[----:B------:R-:W-:-:S00]  /*0780*/  NOP ;  /* 0x0000000000007918 */ /* 0x000fc00000000000 */
[----:B------:R-:W-:-:S00]  /*0790*/  NOP ;  /* 0x0000000000007918 */ /* 0x000fc00000000000 */
[----:B------:R-:W-:-:S00]  /*07a0*/  NOP ;  /* 0x0000000000007918 */ /* 0x000fc00000000000 */
[----:B------:R-:W-:-:S00]  /*07b0*/  NOP ;  /* 0x0000000000007918 */ /* 0x000fc00000000000 */
[----:B------:R-:W-:-:S00]  /*07c0*/  NOP ;  /* 0x0000000000007918 */ /* 0x000fc00000000000 */
[----:B------:R-:W-:-:S00]  /*07d0*/  NOP ;  /* 0x0000000000007918 */ /* 0x000fc00000000000 */
[----:B------:R-:W-:-:S00]  /*07e0*/  NOP ;  /* 0x0000000000007918 */ /* 0x000fc00000000000 */
[----:B------:R-:W-:-:S00]  /*07f0*/  NOP ;  /* 0x0000000000007918 */ /* 0x000fc00000000000 */
.L_x_7:


//--------------------- .nv.global.init           --------------------------
	.section	.nv.global.init,"aw",@progbits
	.align	4
.nv.global.init:
	.type		mrg32k3aM1SubSeq,@object
	.size		mrg32k3aM1SubSeq,(mrg32k3aM2SubSeq - mrg32k3aM1SubSeq)
mrg32k3aM1SubSeq:
        /*0000*/ 	.byte	0x0b, 0xcc, 0xee, 0x04, 0x73, 0x29, 0x8b, 0x6f, 0xf6, 0x53, 0x03, 0xf6, 0x23, 0xf6, 0xea, 0xda
        /* <DEDUP_REMOVED lines=125> */
	.type		mrg32k3aM2SubSeq,@object
	.size		mrg32k3aM2SubSeq,(mrg32k3aM1 - mrg32k3aM2SubSeq)
mrg32k3aM2SubSeq:
        /* <DEDUP_REMOVED lines=126> */
	.type		mrg32k3aM1,@object
	.size		mrg32k3aM1,(mrg32k3aM1Seq - mrg32k3aM1)
mrg32k3aM1:
        /* <DEDUP_REMOVED lines=144> */
	.type		mrg32k3aM1Seq,@object
	.size		mrg32k3aM1Seq,(mrg32k3aM2 - mrg32k3aM1Seq)
mrg32k3aM1Seq:
        /* <DEDUP_REMOVED lines=144> */
	.type		mrg32k3aM2,@object
	.size		mrg32k3aM2,(mrg32k3aM2Seq - mrg32k3aM2)
mrg32k3aM2:
        /* <DEDUP_REMOVED lines=144> */
	.type		mrg32k3aM2Seq,@object
	.size		mrg32k3aM2Seq,(precalc_xorwow_matrix - mrg32k3aM2Seq)
mrg32k3aM2Seq:
        /* <DEDUP_REMOVED lines=144> */
	.type		precalc_xorwow_matrix,@object
	.size		precalc_xorwow_matrix,(precalc_xorwow_offset_matrix - precalc_xorwow_matrix)
precalc_xorwow_matrix:
        /* <DEDUP_REMOVED lines=6400> */
	.type		precalc_xorwow_offset_matrix,@object
	.size		precalc_xorwow_offset_matrix,(.L_1 - precalc_xorwow_offset_matrix)
precalc_xorwow_offset_matrix:
        /* <DEDUP_REMOVED lines=6400> */
.L_1:


//--------------------- .nv.shared.reserved.0     --------------------------
	.section	.nv.shared.reserved.0,"aw",@nobits
	.weak		__nv_reservedSMEM_offset_0_alias
	.size		__nv_reservedSMEM_offset_0_alias, 0, 64
	.other		__nv_reservedSMEM_offset_0_alias,@"STO_CUDA_RESERVED_SHARED STV_DEFAULT"
__nv_reservedSMEM_offset_0_alias:
	.zero		0
	.zero		64


//--------------------- .nv.constant0.random_player --------------------------
	.section	.nv.constant0.random_player,"a",@progbits
	.sectionflags	@""
	.align	4
.nv.constant0.random_player:
	.zero		956


//--------------------- SYMBOLS --------------------------

	.type		.nv.reservedSmem.offset0,@object
	.size		.nv.reservedSmem.offset0,0x4
